//
// Generated by NVIDIA NVVM Compiler
//
// Compiler Build ID: CL-36424714
// Cuda compilation tools, release 13.0, V13.0.88
// Based on NVVM 20.0.0
//

.version 9.0
.target sm_100
.address_size 64

	// .globl	_Z36global_memory_coalescing_gemm_kernelPfS_S_iii

.visible .entry _Z36global_memory_coalescing_gemm_kernelPfS_S_iii(
	.param .u64 .ptr .align 1 _Z36global_memory_coalescing_gemm_kernelPfS_S_iii_param_0,
	.param .u64 .ptr .align 1 _Z36global_memory_coalescing_gemm_kernelPfS_S_iii_param_1,
	.param .u64 .ptr .align 1 _Z36global_memory_coalescing_gemm_kernelPfS_S_iii_param_2,
	.param .u32 _Z36global_memory_coalescing_gemm_kernelPfS_S_iii_param_3,
	.param .u32 _Z36global_memory_coalescing_gemm_kernelPfS_S_iii_param_4,
	.param .u32 _Z36global_memory_coalescing_gemm_kernelPfS_S_iii_param_5
)
{
	.reg .pred 	%p<13>;
	.reg .b32 	%r<41>;
	.reg .b32 	%f<68>;
	.reg .b64 	%rd<53>;

	ld.param.u64 	%rd7, [_Z36global_memory_coalescing_gemm_kernelPfS_S_iii_param_0];
	ld.param.u64 	%rd8, [_Z36global_memory_coalescing_gemm_kernelPfS_S_iii_param_1];
	ld.param.u64 	%rd6, [_Z36global_memory_coalescing_gemm_kernelPfS_S_iii_param_2];
	ld.param.u32 	%r20, [_Z36global_memory_coalescing_gemm_kernelPfS_S_iii_param_3];
	ld.param.u32 	%r18, [_Z36global_memory_coalescing_gemm_kernelPfS_S_iii_param_4];
	ld.param.u32 	%r19, [_Z36global_memory_coalescing_gemm_kernelPfS_S_iii_param_5];
	cvta.to.global.u64 	%rd1, %rd8;
	cvta.to.global.u64 	%rd2, %rd7;
	mov.u32 	%r21, %ctaid.x;
	mov.u32 	%r22, %ntid.x;
	mov.u32 	%r23, %tid.x;
	mad.lo.s32 	%r1, %r21, %r22, %r23;
	mov.u32 	%r24, %ctaid.y;
	mov.u32 	%r25, %ntid.y;
	mov.u32 	%r26, %tid.y;
	mad.lo.s32 	%r2, %r24, %r25, %r26;
	setp.ge.s32 	%p1, %r2, %r20;
	setp.ge.s32 	%p2, %r1, %r18;
	or.pred  	%p3, %p1, %p2;
	@%p3 bra 	$L__BB0_14;
	setp.lt.s32 	%p4, %r19, 1;
	mov.f32 	%f67, 0f00000000;
	@%p4 bra 	$L__BB0_13;
	mul.lo.s32 	%r3, %r19, %r2;
	and.b32  	%r4, %r19, 7;
	setp.lt.u32 	%p5, %r19, 8;
	mov.f32 	%f67, 0f00000000;
	mov.b32 	%r39, 0;
	@%p5 bra 	$L__BB0_5;
	and.b32  	%r39, %r19, 2147483640;
	neg.s32 	%r37, %r39;
	shl.b32 	%r7, %r18, 3;
	mul.wide.u32 	%rd9, %r3, 4;
	add.s64 	%rd10, %rd9, %rd2;
	add.s64 	%rd52, %rd10, 16;
	mov.f32 	%f67, 0f00000000;
	mul.wide.s32 	%rd13, %r18, 4;
	mov.u32 	%r36, %r1;
$L__BB0_4:
	.pragma "nounroll";
	ld.global.nc.f32 	%f17, [%rd52+-16];
	mul.wide.s32 	%rd11, %r36, 4;
	add.s64 	%rd12, %rd1, %rd11;
	ld.global.nc.f32 	%f18, [%rd12];
	fma.rn.f32 	%f19, %f17, %f18, %f67;
	ld.global.nc.f32 	%f20, [%rd52+-12];
	add.s64 	%rd14, %rd12, %rd13;
	ld.global.nc.f32 	%f21, [%rd14];
	fma.rn.f32 	%f22, %f20, %f21, %f19;
	ld.global.nc.f32 	%f23, [%rd52+-8];
	add.s64 	%rd15, %rd14, %rd13;
	ld.global.nc.f32 	%f24, [%rd15];
	fma.rn.f32 	%f25, %f23, %f24, %f22;
	ld.global.nc.f32 	%f26, [%rd52+-4];
	add.s64 	%rd16, %rd15, %rd13;
	ld.global.nc.f32 	%f27, [%rd16];
	fma.rn.f32 	%f28, %f26, %f27, %f25;
	ld.global.nc.f32 	%f29, [%rd52];
	add.s64 	%rd17, %rd16, %rd13;
	ld.global.nc.f32 	%f30, [%rd17];
	fma.rn.f32 	%f31, %f29, %f30, %f28;
	ld.global.nc.f32 	%f32, [%rd52+4];
	add.s64 	%rd18, %rd17, %rd13;
	ld.global.nc.f32 	%f33, [%rd18];
	fma.rn.f32 	%f34, %f32, %f33, %f31;
	ld.global.nc.f32 	%f35, [%rd52+8];
	add.s64 	%rd19, %rd18, %rd13;
	ld.global.nc.f32 	%f36, [%rd19];
	fma.rn.f32 	%f37, %f35, %f36, %f34;
	ld.global.nc.f32 	%f38, [%rd52+12];
	add.s64 	%rd20, %rd19, %rd13;
	ld.global.nc.f32 	%f39, [%rd20];
	fma.rn.f32 	%f67, %f38, %f39, %f37;
	add.s32 	%r37, %r37, 8;
	add.s32 	%r36, %r36, %r7;
	add.s64 	%rd52, %rd52, 32;
	setp.ne.s32 	%p6, %r37, 0;
	@%p6 bra 	$L__BB0_4;
$L__BB0_5:
	setp.eq.s32 	%p7, %r4, 0;
	@%p7 bra 	$L__BB0_13;
	and.b32  	%r13, %r19, 3;
	setp.lt.u32 	%p8, %r4, 4;
	@%p8 bra 	$L__BB0_8;
	add.s32 	%r28, %r39, %r3;
	mul.wide.u32 	%rd21, %r28, 4;
	add.s64 	%rd22, %rd2, %rd21;
	ld.global.nc.f32 	%f41, [%rd22];
	mad.lo.s32 	%r29, %r39, %r18, %r1;
	mul.wide.s32 	%rd23, %r29, 4;
	add.s64 	%rd24, %rd1, %rd23;
	ld.global.nc.f32 	%f42, [%rd24];
	fma.rn.f32 	%f43, %f41, %f42, %f67;
	cvt.u64.u32 	%rd25, %r3;
	cvt.u64.u32 	%rd26, %r39;
	add.s64 	%rd27, %rd26, %rd25;
	shl.b64 	%rd28, %rd27, 2;
	add.s64 	%rd29, %rd2, %rd28;
	ld.global.nc.f32 	%f44, [%rd29+4];
	mul.wide.s32 	%rd30, %r18, 4;
	add.s64 	%rd31, %rd24, %rd30;
	ld.global.nc.f32 	%f45, [%rd31];
	fma.rn.f32 	%f46, %f44, %f45, %f43;
	ld.global.nc.f32 	%f47, [%rd29+8];
	add.s64 	%rd32, %rd31, %rd30;
	ld.global.nc.f32 	%f48, [%rd32];
	fma.rn.f32 	%f49, %f47, %f48, %f46;
	ld.global.nc.f32 	%f50, [%rd29+12];
	add.s64 	%rd33, %rd32, %rd30;
	ld.global.nc.f32 	%f51, [%rd33];
	fma.rn.f32 	%f67, %f50, %f51, %f49;
	add.s32 	%r39, %r39, 4;
$L__BB0_8:
	setp.eq.s32 	%p9, %r13, 0;
	@%p9 bra 	$L__BB0_13;
	setp.eq.s32 	%p10, %r13, 1;
	@%p10 bra 	$L__BB0_11;
	add.s32 	%r30, %r39, %r3;
	mul.wide.u32 	%rd34, %r30, 4;
	add.s64 	%rd35, %rd2, %rd34;
	ld.global.nc.f32 	%f53, [%rd35];
	mad.lo.s32 	%r31, %r39, %r18, %r1;
	mul.wide.s32 	%rd36, %r31, 4;
	add.s64 	%rd37, %rd1, %rd36;
	ld.global.nc.f32 	%f54, [%rd37];
	fma.rn.f32 	%f55, %f53, %f54, %f67;
	cvt.u64.u32 	%rd38, %r3;
	cvt.u64.u32 	%rd39, %r39;
	add.s64 	%rd40, %rd39, %rd38;
	shl.b64 	%rd41, %rd40, 2;
	add.s64 	%rd42, %rd2, %rd41;
	ld.global.nc.f32 	%f56, [%rd42+4];
	mul.wide.s32 	%rd43, %r18, 4;
	add.s64 	%rd44, %rd37, %rd43;
	ld.global.nc.f32 	%f57, [%rd44];
	fma.rn.f32 	%f67, %f56, %f57, %f55;
	add.s32 	%r39, %r39, 2;
$L__BB0_11:
	and.b32  	%r32, %r19, 1;
	setp.eq.b32 	%p11, %r32, 1;
	not.pred 	%p12, %p11;
	@%p12 bra 	$L__BB0_13;
	add.s32 	%r33, %r39, %r3;
	mul.wide.u32 	%rd45, %r33, 4;
	add.s64 	%rd46, %rd2, %rd45;
	ld.global.nc.f32 	%f58, [%rd46];
	mad.lo.s32 	%r34, %r39, %r18, %r1;
	mul.wide.s32 	%rd47, %r34, 4;
	add.s64 	%rd48, %rd1, %rd47;
	ld.global.nc.f32 	%f59, [%rd48];
	fma.rn.f32 	%f67, %f58, %f59, %f67;
$L__BB0_13:
	mad.lo.s32 	%r35, %r18, %r2, %r1;
	cvta.to.global.u64 	%rd49, %rd6;
	mul.wide.s32 	%rd50, %r35, 4;
	add.s64 	%rd51, %rd49, %rd50;
	st.global.f32 	[%rd51], %f67;
$L__BB0_14:
	ret;

}


// ===== COMPILED SASS (sm_100) =====

	.target	sm_100

	.elftype	@"ET_EXEC"


//--------------------- .note.nv.tkinfo           --------------------------
	.section	.note.nv.tkinfo,"",@"SHT_NOTE"
	.sectionflags	@"SHF_NOTE_NV_TKINFO"
	.tkinfo
        /*0018*/ 	.word	0x00000002
        /*0030*/ 	.string	""
        /*0030*/ 	.string	"ptxas"
        /*0030*/ 	.string	"Cuda compilation tools, release 13.0, V13.0.88"
        /*0030*/ 	.string	"Build cuda_13.0.r13.0/compiler.36424714_0"
        /*0030*/ 	.string	"-arch sm_100 -m 64 "



//--------------------- .note.nv.cuinfo           --------------------------
	.section	.note.nv.cuinfo,"",@"SHT_NOTE"
	.sectionflags	@"SHF_NOTE_NV_CUINFO"
        /*0018*/ 	.short	0x0002
        /*001a*/ 	.short	0x0064
        /*001c*/ 	.short	0x0082
	.zero		2


//--------------------- .nv.info                  --------------------------
	.section	.nv.info,"",@"SHT_CUDA_INFO"
	.align	4


	//----- nvinfo : EIATTR_REGCOUNT
	.align		4
        /*0000*/ 	.byte	0x04, 0x2f
        /*0002*/ 	.short	(.L_1 - .L_0)
	.align		4
.L_0:
        /*0004*/ 	.word	index@(_Z36global_memory_coalescing_gemm_kernelPfS_S_iii)
        /*0008*/ 	.word	0x00000020


	//----- nvinfo : EIATTR_FRAME_SIZE
	.align		4
.L_1:
        /*000c*/ 	.byte	0x04, 0x11
        /*000e*/ 	.short	(.L_3 - .L_2)
	.align		4
.L_2:
        /*0010*/ 	.word	index@(_Z36global_memory_coalescing_gemm_kernelPfS_S_iii)
        /*0014*/ 	.word	0x00000000


	//----- nvinfo : EIATTR_MIN_STACK_SIZE
	.align		4
.L_3:
        /*0018*/ 	.byte	0x04, 0x12
        /*001a*/ 	.short	(.L_5 - .L_4)
	.align		4
.L_4:
        /*001c*/ 	.word	index@(_Z36global_memory_coalescing_gemm_kernelPfS_S_iii)
        /*0020*/ 	.word	0x00000000
.L_5:


//--------------------- .nv.compat                --------------------------
	.section	.nv.compat,"",@"SHT_CUDA_COMPAT_INFO"
	.align	4
        /*0000*/ 	.byte	0x02, 0x09, 0x00, 0x00, 0x02, 0x02, 0x01, 0x00, 0x02, 0x05, 0x05, 0x00, 0x03, 0x07, 0x01, 0x01
        /*0010*/ 	.byte	0x02, 0x03, 0x00, 0x00, 0x02, 0x06, 0x01, 0x00, 0x04, 0x0b, 0x08, 0x00, 0x09, 0x00, 0x00, 0x00
        /*0020*/ 	.byte	0x00, 0x00, 0x00, 0x00


//--------------------- .nv.info._Z36global_memory_coalescing_gemm_kernelPfS_S_iii --------------------------
	.section	.nv.info._Z36global_memory_coalescing_gemm_kernelPfS_S_iii,"",@"SHT_CUDA_INFO"
	.sectionflags	@""
	.align	4


	//----- nvinfo : EIATTR_CUDA_API_VERSION
	.align		4
        /*0000*/ 	.byte	0x04, 0x37
        /*0002*/ 	.short	(.L_7 - .L_6)
.L_6:
        /*0004*/ 	.word	0x00000082


	//----- nvinfo : EIATTR_KPARAM_INFO
	.align		4
.L_7:
        /*0008*/ 	.byte	0x04, 0x17
        /*000a*/ 	.short	(.L_9 - .L_8)
.L_8:
        /*000c*/ 	.word	0x00000000
        /*0010*/ 	.short	0x0005
        /*0012*/ 	.short	0x0020
        /*0014*/ 	.byte	0x00, 0xf0, 0x11, 0x00


	//----- nvinfo : EIATTR_KPARAM_INFO
	.align		4
.L_9:
        /*0018*/ 	.byte	0x04, 0x17
        /*001a*/ 	.short	(.L_11 - .L_10)
.L_10:
        /*001c*/ 	.word	0x00000000
        /*0020*/ 	.short	0x0004
        /*0022*/ 	.short	0x001c
        /*0024*/ 	.byte	0x00, 0xf0, 0x11, 0x00


	//----- nvinfo : EIATTR_KPARAM_INFO
	.align		4
.L_11:
        /*0028*/ 	.byte	0x04, 0x17
        /*002a*/ 	.short	(.L_13 - .L_12)
.L_12:
        /*002c*/ 	.word	0x00000000
        /*0030*/ 	.short	0x0003
        /*0032*/ 	.short	0x0018
        /*0034*/ 	.byte	0x00, 0xf0, 0x11, 0x00


	//----- nvinfo : EIATTR_KPARAM_INFO
	.align		4
.L_13:
        /*0038*/ 	.byte	0x04, 0x17
        /*003a*/ 	.short	(.L_15 - .L_14)
.L_14:
        /*003c*/ 	.word	0x00000000
        /*0040*/ 	.short	0x0002
        /*0042*/ 	.short	0x0010
        /*0044*/ 	.byte	0x00, 0xf5, 0x21, 0x00


	//----- nvinfo : EIATTR_KPARAM_INFO
	.align		4
.L_15:
        /*0048*/ 	.byte	0x04, 0x17
        /*004a*/ 	.short	(.L_17 - .L_16)
.L_16:
        /*004c*/ 	.word	0x00000000
        /*0050*/ 	.short	0x0001
        /*0052*/ 	.short	0x0008
        /*0054*/ 	.byte	0x00, 0xf5, 0x21, 0x00


	//----- nvinfo : EIATTR_KPARAM_INFO
	.align		4
.L_17:
        /*0058*/ 	.byte	0x04, 0x17
        /*005a*/ 	.short	(.L_19 - .L_18)
.L_18:
        /*005c*/ 	.word	0x00000000
        /*0060*/ 	.short	0x0000
        /*0062*/ 	.short	0x0000
        /*0064*/ 	.byte	0x00, 0xf5, 0x21, 0x00


	//----- nvinfo : EIATTR_SPARSE_MMA_MASK
	.align		4
.L_19:
        /*0068*/ 	.byte	0x03, 0x50
        /*006a*/ 	.short	0x0000


	//----- nvinfo : EIATTR_MAXREG_COUNT
	.align		4
        /*006c*/ 	.byte	0x03, 0x1b
        /*006e*/ 	.short	0x00ff


	//----- nvinfo : EIATTR_MERCURY_ISA_VERSION
	.align		4
        /*0070*/ 	.byte	0x03, 0x5f
        /*0072*/ 	.short	0x0101


	//----- nvinfo : EIATTR_VRC_CTA_INIT_COUNT
	.align		4
        /*0074*/ 	.byte	0x02, 0x4a
	.zero		1
	.zero		1


	//----- nvinfo : EIATTR_EXIT_INSTR_OFFSETS
	.align		4
        /*0078*/ 	.byte	0x04, 0x1c
        /*007a*/ 	.short	(.L_21 - .L_20)


	//   ....[0]....
.L_20:
        /*007c*/ 	.word	0x000000c0


	//   ....[1]....
        /*0080*/ 	.word	0x000008e0


	//----- nvinfo : EIATTR_CBANK_PARAM_SIZE
	.align		4
.L_21:
        /*0084*/ 	.byte	0x03, 0x19
        /*0086*/ 	.short	0x0024


	//----- nvinfo : EIATTR_PARAM_CBANK
	.align		4
        /*0088*/ 	.byte	0x04, 0x0a
        /*008a*/ 	.short	(.L_23 - .L_22)
	.align		4
.L_22:
        /*008c*/ 	.word	index@(.nv.constant0._Z36global_memory_coalescing_gemm_kernelPfS_S_iii)
        /*0090*/ 	.short	0x0380
        /*0092*/ 	.short	0x0024


	//----- nvinfo : EIATTR_SW_WAR
	.align		4
.L_23:
        /*0094*/ 	.byte	0x04, 0x36
        /*0096*/ 	.short	(.L_25 - .L_24)
.L_24:
        /*0098*/ 	.word	0x00000008
.L_25:


//--------------------- .nv.callgraph             --------------------------
	.section	.nv.callgraph,"",@"SHT_CUDA_CALLGRAPH"
	.align	4
	.sectionentsize	8
	.align		4
        /*0000*/ 	.word	0x00000000
	.align		4
        /*0004*/ 	.word	0xffffffff
	.align		4
        /*0008*/ 	.word	0x00000000
	.align		4
        /*000c*/ 	.word	0xfffffffe
	.align		4
        /*0010*/ 	.word	0x00000000
	.align		4
        /*0014*/ 	.word	0xfffffffd
	.align		4
        /*0018*/ 	.word	0x00000000
	.align		4
        /*001c*/ 	.word	0xfffffffc


//--------------------- .text._Z36global_memory_coalescing_gemm_kernelPfS_S_iii --------------------------
	.section	.text._Z36global_memory_coalescing_gemm_kernelPfS_S_iii,"ax",@progbits
	.align	128
        .global         _Z36global_memory_coalescing_gemm_kernelPfS_S_iii
        .type           _Z36global_memory_coalescing_gemm_kernelPfS_S_iii,@function
        .size           _Z36global_memory_coalescing_gemm_kernelPfS_S_iii,(.L_x_5 - _Z36global_memory_coalescing_gemm_kernelPfS_S_iii)
        .other          _Z36global_memory_coalescing_gemm_kernelPfS_S_iii,@"STO_CUDA_ENTRY STV_DEFAULT"
_Z36global_memory_coalescing_gemm_kernelPfS_S_iii:
.text._Z36global_memory_coalescing_gemm_kernelPfS_S_iii:
[----:B------:R-:W-:Y:S01]  /*0000*/  LDC R1, c[0x0][0x37c] ;  /* 0x0000df00ff017b82 */ /* 0x000fe20000000800 */
[----:B------:R-:W0:Y:S07]  /*0010*/  S2R R5, SR_TID.X ;  /* 0x0000000000057919 */ /* 0x000e2e0000002100 */
[----:B------:R-:W0:Y:S01]  /*0020*/  S2UR UR4, SR_CTAID.X ;  /* 0x00000000000479c3 */ /* 0x000e220000002500 */
[----:B------:R-:W1:Y:S07]  /*0030*/  S2R R4, SR_TID.Y ;  /* 0x0000000000047919 */ /* 0x000e6e0000002200 */
[----:B------:R-:W0:Y:S08]  /*0040*/  LDC R0, c[0x0][0x360] ;  /* 0x0000d800ff007b82 */ /* 0x000e300000000800 */
[----:B------:R-:W1:Y:S08]  /*0050*/  S2UR UR5, SR_CTAID.Y ;  /* 0x00000000000579c3 */ /* 0x000e700000002600 */
[----:B------:R-:W1:Y:S08]  /*0060*/  LDC R19, c[0x0][0x364] ;  /* 0x0000d900ff137b82 */ /* 0x000e700000000800 */
[----:B------:R-:W2:Y:S01]  /*0070*/  LDC.64 R2, c[0x0][0x398] ;  /* 0x0000e600ff027b82 */ /* 0x000ea20000000a00 */
[----:B0-----:R-:W-:-:S02]  /*0080*/  IMAD R0, R0, UR4, R5 ;  /* 0x0000000400007c24 */ /* 0x001fc4000f8e0205 */
[----:B-1----:R-:W-:-:S03]  /*0090*/  IMAD R19, R19, UR5, R4 ;  /* 0x0000000513137c24 */ /* 0x002fc6000f8e0204 */
[----:B--2---:R-:W-:-:S04]  /*00a0*/  ISETP.GE.AND P0, PT, R0, R3, PT ;  /* 0x000000030000720c */ /* 0x004fc80003f06270 */
[----:B------:R-:W-:-:S13]  /*00b0*/  ISETP.GE.OR P0, PT, R19, R2, P0 ;  /* 0x000000021300720c */ /* 0x000fda0000706670 */
[----:B------:R-:W-:Y:S05]  /*00c0*/  @P0 EXIT ;  /* 0x000000000000094d */ /* 0x000fea0003800000 */
[----:B------:R-:W0:Y:S01]  /*00d0*/  LDC R2, c[0x0][0x3a0] ;  /* 0x0000e800ff027b82 */ /* 0x000e220000000800 */
[----:B------:R-:W1:Y:S01]  /*00e0*/  LDCU.64 UR4, c[0x0][0x358] ;  /* 0x00006b00ff0477ac */ /* 0x000e620008000a00 */
[----:B------:R-:W-:Y:S01]  /*00f0*/  HFMA2 R24, -RZ, RZ, 0, 0 ;  /* 0x00000000ff187431 */ /* 0x000fe200000001ff */
[----:B0-----:R-:W-:-:S13]  /*0100*/  ISETP.GE.AND P0, PT, R2, 0x1, PT ;  /* 0x000000010200780c */ /* 0x001fda0003f06270 */
[----:B-1----:R-:W-:Y:S05]  /*0110*/  @!P0 BRA `(.L_x_0) ;  /* 0x0000000400e08947 */ /* 0x002fea0003800000 */
[C---:B------:R-:W-:Y:S01]  /*0120*/  ISETP.GE.U32.AND P1, PT, R2.reuse, 0x8, PT ;  /* 0x000000080200780c */ /* 0x040fe20003f26070 */
[----:B------:R-:W-:Y:S01]  /*0130*/  IMAD R20, R19, R2, RZ ;  /* 0x0000000213147224 */ /* 0x000fe200078e02ff */
[----:B------:R-:W-:Y:S02]  /*0140*/  LOP3.LUT R27, R2, 0x7, RZ, 0xc0, !PT ;  /* 0x00000007021b7812 */ /* 0x000fe400078ec0ff */
[----:B------:R-:W-:Y:S02]  /*0150*/  MOV R24, RZ ;  /* 0x000000ff00187202 */ /* 0x000fe40000000f00 */
[----:B------:R-:W-:Y:S02]  /*0160*/  ISETP.NE.AND P0, PT, R27, RZ, PT ;  /* 0x000000ff1b00720c */ /* 0x000fe40003f05270 */
[----:B------:R-:W-:-:S05]  /*0170*/  MOV R21, RZ ;  /* 0x000000ff00157202 */ /* 0x000fca0000000f00 */
[----:B------:R-:W-:Y:S06]  /*0180*/  @!P1 BRA `(.L_x_1) ;  /* 0x0000000000c49947 */ /* 0x000fec0003800000 */
[----:B------:R-:W0:Y:S01]  /*0190*/  LDC.64 R4, c[0x0][0x380] ;  /* 0x0000e000ff047b82 */ /* 0x000e220000000a00 */
[----:B------:R-:W-:Y:S02]  /*01a0*/  LOP3.LUT R21, R2, 0x7ffffff8, RZ, 0xc0, !PT ;  /* 0x7ffffff802157812 */ /* 0x000fe400078ec0ff */
[----:B------:R-:W-:Y:S02]  /*01b0*/  MOV R24, RZ ;  /* 0x000000ff00187202 */ /* 0x000fe40000000f00 */
[----:B------:R-:W-:Y:S02]  /*01c0*/  MOV R18, R0 ;  /* 0x0000000000127202 */ /* 0x000fe40000000f00 */
[----:B------:R-:W-:Y:S01]  /*01d0*/  IADD3 R22, PT, PT, -R21, RZ, RZ ;  /* 0x000000ff15167210 */ /* 0x000fe20007ffe1ff */
[----:B0-----:R-:W-:-:S03]  /*01e0*/  IMAD.WIDE.U32 R4, R20, 0x4, R4 ;  /* 0x0000000414047825 */ /* 0x001fc600078e0004 */
[----:B------:R-:W-:-:S04]  /*01f0*/  IADD3 R6, P1, PT, R4, 0x10, RZ ;  /* 0x0000001004067810 */ /* 0x000fc80007f3e0ff */
[----:B------:R-:W-:-:S09]  /*0200*/  IADD3.X R7, PT, PT, RZ, R5, RZ, P1, !PT ;  /* 0x00000005ff077210 */ /* 0x000fd20000ffe4ff */
.L_x_2:
[----:B------:R-:W0:Y:S01]  /*0210*/  LDC.64 R16, c[0x0][0x388] ;  /* 0x0000e200ff107b82 */ /* 0x000e220000000a00 */
[----:B------:R-:W-:Y:S02]  /*0220*/  MOV R4, R6 ;  /* 0x0000000600047202 */ /* 0x000fe40000000f00 */
[----:B------:R-:W-:-:S05]  /*0230*/  MOV R5, R7 ;  /* 0x0000000700057202 */ /* 0x000fca0000000f00 */
[----:B------:R-:W2:Y:S04]  /*0240*/  LDG.E.CONSTANT R25, desc[UR4][R4.64+-0x10] ;  /* 0xfffff00404197981 */ /* 0x000ea8000c1e9900 */
[----:B------:R-:W3:Y:S04]  /*0250*/  LDG.E.CONSTANT R23, desc[UR4][R4.64+-0xc] ;  /* 0xfffff40404177981 */ /* 0x000ee8000c1e9900 */
[----:B------:R-:W4:Y:S04]  /*0260*/  LDG.E.CONSTANT R29, desc[UR4][R4.64+-0x8] ;  /* 0xfffff804041d7981 */ /* 0x000f28000c1e9900 */
[----:B------:R-:W5:Y:S01]  /*0270*/  LDG.E.CONSTANT R28, desc[UR4][R4.64+-0x4] ;  /* 0xfffffc04041c7981 */ /* 0x000f62000c1e9900 */
[----:B0-----:R-:W-:-:S05]  /*0280*/  IMAD.WIDE R16, R18, 0x4, R16 ;  /* 0x0000000412107825 */ /* 0x001fca00078e0210 */
[----:B------:R0:W2:Y:S01]  /*0290*/  LDG.E.CONSTANT R26, desc[UR4][R16.64] ;  /* 0x00000004101a7981 */ /* 0x0000a2000c1e9900 */
[----:B------:R-:W-:-:S04]  /*02a0*/  IMAD.WIDE R14, R3, 0x4, R16 ;  /* 0x00000004030e7825 */ /* 0x000fc800078e0210 */
[C---:B------:R-:W-:Y:S02]  /*02b0*/  IMAD.WIDE R6, R3.reuse, 0x4, R14 ;  /* 0x0000000403067825 */ /* 0x040fe400078e020e */
[----:B------:R-:W3:Y:S02]  /*02c0*/  LDG.E.CONSTANT R14, desc[UR4][R14.64] ;  /* 0x000000040e0e7981 */ /* 0x000ee4000c1e9900 */
[C---:B------:R-:W-:Y:S02]  /*02d0*/  IMAD.WIDE R10, R3.reuse, 0x4, R6 ;  /* 0x00000004030a7825 */ /* 0x040fe400078e0206 */
[----:B------:R-:W4:Y:S02]  /*02e0*/  LDG.E.CONSTANT R6, desc[UR4][R6.64] ;  /* 0x0000000406067981 */ /* 0x000f24000c1e9900 */
[C---:B------:R-:W-:Y:S02]  /*02f0*/  IMAD.WIDE R8, R3.reuse, 0x4, R10 ;  /* 0x0000000403087825 */ /* 0x040fe400078e020a */
[----:B------:R-:W5:Y:S02]  /*0300*/  LDG.E.CONSTANT R10, desc[UR4][R10.64] ;  /* 0x000000040a0a7981 */ /* 0x000f64000c1e9900 */
[----:B------:R-:W-:-:S02]  /*0310*/  IMAD.WIDE R12, R3, 0x4, R8 ;  /* 0x00000004030c7825 */ /* 0x000fc400078e0208 */
[----:B------:R-:W5:Y:S04]  /*0320*/  LDG.E.CONSTANT R7, desc[UR4][R4.64] ;  /* 0x0000000404077981 */ /* 0x000f68000c1e9900 */
[----:B------:R-:W5:Y:S01]  /*0330*/  LDG.E.CONSTANT R8, desc[UR4][R8.64] ;  /* 0x0000000408087981 */ /* 0x000f62000c1e9900 */
[----:B0-----:R-:W-:-:S03]  /*0340*/  IMAD.WIDE R16, R3, 0x4, R12 ;  /* 0x0000000403107825 */ /* 0x001fc600078e020c */
[----:B------:R-:W5:Y:S04]  /*0350*/  LDG.E.CONSTANT R12, desc[UR4][R12.64] ;  /* 0x000000040c0c7981 */ /* 0x000f68000c1e9900 */
[----:B------:R-:W5:Y:S04]  /*0360*/  LDG.E.CONSTANT R15, desc[UR4][R16.64] ;  /* 0x00000004100f7981 */ /* 0x000f68000c1e9900 */
[----:B------:R-:W5:Y:S04]  /*0370*/  LDG.E.CONSTANT R9, desc[UR4][R4.64+0x4] ;  /* 0x0000040404097981 */ /* 0x000f68000c1e9900 */
[----:B------:R-:W5:Y:S01]  /*0380*/  LDG.E.CONSTANT R11, desc[UR4][R4.64+0xc] ;  /* 0x00000c04040b7981 */ /* 0x000f62000c1e9900 */
[----:B--2---:R-:W-:Y:S01]  /*0390*/  FFMA R26, R25, R26, R24 ;  /* 0x0000001a191a7223 */ /* 0x004fe20000000018 */
[----:B------:R-:W-:-:S02]  /*03a0*/  IMAD.WIDE R24, R3, 0x4, R16 ;  /* 0x0000000403187825 */ /* 0x000fc400078e0210 */
[----:B------:R-:W2:Y:S04]  /*03b0*/  LDG.E.CONSTANT R16, desc[UR4][R4.64+0x8] ;  /* 0x0000080404107981 */ /* 0x000ea8000c1e9900 */
[----:B------:R-:W2:Y:S01]  /*03c0*/  LDG.E.CONSTANT R24, desc[UR4][R24.64] ;  /* 0x0000000418187981 */ /* 0x000ea2000c1e9900 */
[----:B---3--:R-:W-:Y:S01]  /*03d0*/  FFMA R14, R23, R14, R26 ;  /* 0x0000000e170e7223 */ /* 0x008fe2000000001a */
[----:B------:R-:W-:-:S03]  /*03e0*/  IADD3 R22, PT, PT, R22, 0x8, RZ ;  /* 0x0000000816167810 */ /* 0x000fc60007ffe0ff */
[----:B----4-:R-:W-:Y:S01]  /*03f0*/  FFMA R29, R29, R6, R14 ;  /* 0x000000061d1d7223 */ /* 0x010fe2000000000e */
[----:B------:R-:W-:-:S03]  /*0400*/  ISETP.NE.AND P1, PT, R22, RZ, PT ;  /* 0x000000ff1600720c */ /* 0x000fc60003f25270 */
[----:B-----5:R-:W-:Y:S01]  /*0410*/  FFMA R10, R28, R10, R29 ;  /* 0x0000000a1c0a7223 */ /* 0x020fe2000000001d */
[----:B------:R-:W-:-:S03]  /*0420*/  IADD3 R6, P2, PT, R4, 0x20, RZ ;  /* 0x0000002004067810 */ /* 0x000fc60007f5e0ff */
[----:B------:R-:W-:Y:S01]  /*0430*/  FFMA R8, R7, R8, R10 ;  /* 0x0000000807087223 */ /* 0x000fe2000000000a */
[----:B------:R-:W-:Y:S02]  /*0440*/  IADD3.X R7, PT, PT, RZ, R5, RZ, P2, !PT ;  /* 0x00000005ff077210 */ /* 0x000fe400017fe4ff */
[----:B------:R-:W-:Y:S01]  /*0450*/  LEA R18, R3, R18, 0x3 ;  /* 0x0000001203127211 */ /* 0x000fe200078e18ff */
[----:B------:R-:W-:-:S04]  /*0460*/  FFMA R9, R9, R12, R8 ;  /* 0x0000000c09097223 */ /* 0x000fc80000000008 */
[----:B--2---:R-:W-:-:S04]  /*0470*/  FFMA R16, R16, R15, R9 ;  /* 0x0000000f10107223 */ /* 0x004fc80000000009 */
[----:B------:R-:W-:Y:S01]  /*0480*/  FFMA R24, R11, R24, R16 ;  /* 0x000000180b187223 */ /* 0x000fe20000000010 */
[----:B------:R-:W-:Y:S06]  /*0490*/  @P1 BRA `(.L_x_2) ;  /* 0xfffffffc005c1947 */ /* 0x000fec000383ffff */
.L_x_1:
[----:B------:R-:W-:Y:S05]  /*04a0*/  @!P0 BRA `(.L_x_0) ;  /* 0x0000000000fc8947 */ /* 0x000fea0003800000 */
[----:B------:R-:W-:Y:S02]  /*04b0*/  ISETP.GE.U32.AND P1, PT, R27, 0x4, PT ;  /* 0x000000041b00780c */ /* 0x000fe40003f26070 */
[----:B------:R-:W-:-:S04]  /*04c0*/  LOP3.LUT R16, R2, 0x3, RZ, 0xc0, !PT ;  /* 0x0000000302107812 */ /* 0x000fc800078ec0ff */
[----:B------:R-:W-:-:S07]  /*04d0*/  ISETP.NE.AND P0, PT, R16, RZ, PT ;  /* 0x000000ff1000720c */ /* 0x000fce0003f05270 */
[----:B------:R-:W-:Y:S06]  /*04e0*/  @!P1 BRA `(.L_x_3) ;  /* 0x00000000006c9947 */ /* 0x000fec0003800000 */
[----:B------:R-:W0:Y:S01]  /*04f0*/  LDC.64 R6, c[0x0][0x388] ;  /* 0x0000e200ff067b82 */ /* 0x000e220000000a00 */
[----:B------:R-:W1:Y:S01]  /*0500*/  LDCU.64 UR6, c[0x0][0x380] ;  /* 0x00007000ff0677ac */ /* 0x000e620008000a00 */
[----:B------:R-:W-:Y:S01]  /*0510*/  IMAD R9, R21, R3, R0 ;  /* 0x0000000315097224 */ /* 0x000fe200078e0200 */
[CC--:B------:R-:W-:Y:S02]  /*0520*/  IADD3 R5, PT, PT, R20.reuse, R21.reuse, RZ ;  /* 0x0000001514057210 */ /* 0x0c0fe40007ffe0ff */
[----:B------:R-:W-:-:S03]  /*0530*/  IADD3 R10, P1, PT, R20, R21, RZ ;  /* 0x00000015140a7210 */ /* 0x000fc60007f3e0ff */
[----:B------:R-:W2:Y:S01]  /*0540*/  LDC.64 R14, c[0x0][0x380] ;  /* 0x0000e000ff0e7b82 */ /* 0x000ea20000000a00 */
[----:B0-----:R-:W-:-:S04]  /*0550*/  IMAD.WIDE R6, R9, 0x4, R6 ;  /* 0x0000000409067825 */ /* 0x001fc800078e0206 */
[----:B------:R-:W-:Y:S02]  /*0560*/  IMAD.WIDE R8, R3, 0x4, R6 ;  /* 0x0000000403087825 */ /* 0x000fe400078e0206 */
[----:B------:R-:W3:Y:S02]  /*0570*/  LDG.E.CONSTANT R6, desc[UR4][R6.64] ;  /* 0x0000000406067981 */ /* 0x000ee4000c1e9900 */
[----:B--2---:R-:W-:Y:S01]  /*0580*/  IMAD.WIDE.U32 R14, R5, 0x4, R14 ;  /* 0x00000004050e7825 */ /* 0x004fe200078e000e */
[----:B------:R-:W-:Y:S02]  /*0590*/  IADD3.X R5, PT, PT, RZ, RZ, RZ, P1, !PT ;  /* 0x000000ffff057210 */ /* 0x000fe40000ffe4ff */
[----:B-1----:R-:W-:-:S03]  /*05a0*/  LEA R4, P1, R10, UR6, 0x2 ;  /* 0x000000060a047c11 */ /* 0x002fc6000f8210ff */
[----:B------:R-:W3:Y:S01]  /*05b0*/  LDG.E.CONSTANT R15, desc[UR4][R14.64] ;  /* 0x000000040e0f7981 */ /* 0x000ee2000c1e9900 */
[----:B------:R-:W-:Y:S01]  /*05c0*/  LEA.HI.X R5, R10, UR7, R5, 0x2, P1 ;  /* 0x000000070a057c11 */ /* 0x000fe200088f1405 */
[C---:B------:R-:W-:Y:S02]  /*05d0*/  IMAD.WIDE R10, R3.reuse, 0x4, R8 ;  /* 0x00000004030a7825 */ /* 0x040fe400078e0208 */
[----:B------:R-:W2:Y:S04]  /*05e0*/  LDG.E.CONSTANT R8, desc[UR4][R8.64] ;  /* 0x0000000408087981 */ /* 0x000ea8000c1e9900 */
[----:B------:R-:W2:Y:S01]  /*05f0*/  LDG.E.CONSTANT R17, desc[UR4][R4.64+0x4] ;  /* 0x0000040404117981 */ /* 0x000ea2000c1e9900 */
[----:B------:R-:W-:-:S03]  /*0600*/  IMAD.WIDE R12, R3, 0x4, R10 ;  /* 0x00000004030c7825 */ /* 0x000fc600078e020a */
[----:B------:R-:W4:Y:S04]  /*0610*/  LDG.E.CONSTANT R22, desc[UR4][R10.64] ;  /* 0x000000040a167981 */ /* 0x000f28000c1e9900 */
[----:B------:R-:W4:Y:S04]  /*0620*/  LDG.E.CONSTANT R18, desc[UR4][R4.64+0x8] ;  /* 0x0000080404127981 */ /* 0x000f28000c1e9900 */
[----:B------:R-:W5:Y:S04]  /*0630*/  LDG.E.CONSTANT R26, desc[UR4][R4.64+0xc] ;  /* 0x00000c04041a7981 */ /* 0x000f68000c1e9900 */
[----:B------:R-:W5:Y:S01]  /*0640*/  LDG.E.CONSTANT R12, desc[UR4][R12.64] ;  /* 0x000000040c0c7981 */ /* 0x000f62000c1e9900 */
[----:B------:R-:W-:Y:S01]  /*0650*/  IADD3 R21, PT, PT, R21, 0x4, RZ ;  /* 0x0000000415157810 */ /* 0x000fe20007ffe0ff */
[----:B---3--:R-:W-:-:S04]  /*0660*/  FFMA R24, R15, R6, R24 ;  /* 0x000000060f187223 */ /* 0x008fc80000000018 */
[----:B--2---:R-:W-:-:S04]  /*0670*/  FFMA R17, R17, R8, R24 ;  /* 0x0000000811117223 */ /* 0x004fc80000000018 */
[----:B----4-:R-:W-:-:S04]  /*0680*/  FFMA R17, R18, R22, R17 ;  /* 0x0000001612117223 */ /* 0x010fc80000000011 */
[----:B-----5:R-:W-:-:S07]  /*0690*/  FFMA R24, R26, R12, R17 ;  /* 0x0000000c1a187223 */ /* 0x020fce0000000011 */
.L_x_3:
[----:B------:R-:W-:Y:S05]  /*06a0*/  @!P0 BRA `(.L_x_0) ;  /* 0x00000000007c8947 */ /* 0x000fea0003800000 */
[----:B------:R-:W-:Y:S01]  /*06b0*/  ISETP.NE.AND P1, PT, R16, 0x1, PT ;  /* 0x000000011000780c */ /* 0x000fe20003f25270 */
[----:B------:R-:W0:Y:S01]  /*06c0*/  LDC.64 R12, c[0x0][0x380] ;  /* 0x0000e000ff0c7b82 */ /* 0x000e220000000a00 */
[----:B------:R-:W-:-:S04]  /*06d0*/  LOP3.LUT R2, R2, 0x1, RZ, 0xc0, !PT ;  /* 0x0000000102027812 */ /* 0x000fc800078ec0ff */
[----:B------:R-:W-:-:S03]  /*06e0*/  ISETP.NE.U32.AND P0, PT, R2, 0x1, PT ;  /* 0x000000010200780c */ /* 0x000fc60003f05070 */
[----:B------:R-:W1:Y:S04]  /*06f0*/  LDC.64 R10, c[0x0][0x388] ;  /* 0x0000e200ff0a7b82 */ /* 0x000e680000000a00 */
[CC--:B------:R-:W-:Y:S02]  /*0700*/  @P1 IADD3 R15, PT, PT, R20.reuse, R21.reuse, RZ ;  /* 0x00000015140f1210 */ /* 0x0c0fe40007ffe0ff */
[----:B------:R-:W-:Y:S02]  /*0710*/  @P1 IADD3 R2, P2, PT, R20, R21, RZ ;  /* 0x0000001514021210 */ /* 0x000fe40007f5e0ff */
[----:B------:R-:W2:Y:S02]  /*0720*/  @P1 LDC.64 R4, c[0x0][0x380] ;  /* 0x0000e000ff041b82 */ /* 0x000ea40000000a00 */
[----:B------:R-:W-:-:S06]  /*0730*/  @P1 IADD3.X R14, PT, PT, RZ, RZ, RZ, P2, !PT ;  /* 0x000000ffff0e1210 */ /* 0x000fcc00017fe4ff */
[----:B------:R-:W3:Y:S01]  /*0740*/  LDC.64 R6, c[0x0][0x380] ;  /* 0x0000e000ff067b82 */ /* 0x000ee20000000a00 */
[----:B0-----:R-:W-:-:S04]  /*0750*/  @P1 IMAD.WIDE.U32 R12, R15, 0x4, R12 ;  /* 0x000000040f0c1825 */ /* 0x001fc800078e000c */
[C---:B------:R-:W-:Y:S01]  /*0760*/  @P1 IMAD R15, R21.reuse, R3, R0 ;  /* 0x00000003150f1224 */ /* 0x040fe200078e0200 */
[----:B------:R-:W-:Y:S01]  /*0770*/  @P1 IADD3 R21, PT, PT, R21, 0x2, RZ ;  /* 0x0000000215151810 */ /* 0x000fe20007ffe0ff */
[----:B------:R-:W4:Y:S01]  /*0780*/  @P1 LDG.E.CONSTANT R13, desc[UR4][R12.64] ;  /* 0x000000040c0d1981 */ /* 0x000f22000c1e9900 */
[----:B------:R-:W0:Y:S01]  /*0790*/  LDC.64 R8, c[0x0][0x388] ;  /* 0x0000e200ff087b82 */ /* 0x000e220000000a00 */
[----:B-1----:R-:W-:Y:S01]  /*07a0*/  @P1 IMAD.WIDE R10, R15, 0x4, R10 ;  /* 0x000000040f0a1825 */ /* 0x002fe200078e020a */
[----:B------:R-:W-:Y:S02]  /*07b0*/  @!P0 IADD3 R17, PT, PT, R20, R21, RZ ;  /* 0x0000001514118210 */ /* 0x000fe40007ffe0ff */
[----:B--2---:R-:W-:Y:S01]  /*07c0*/  @P1 LEA R4, P2, R2, R4, 0x2 ;  /* 0x0000000402041211 */ /* 0x004fe200078410ff */
[----:B------:R-:W-:-:S03]  /*07d0*/  @!P0 IMAD R21, R21, R3, R0 ;  /* 0x0000000315158224 */ /* 0x000fc600078e0200 */
[----:B------:R-:W-:Y:S01]  /*07e0*/  @P1 LEA.HI.X R5, R2, R5, R14, 0x2, P2 ;  /* 0x0000000502051211 */ /* 0x000fe200010f140e */
[----:B------:R-:W-:Y:S01]  /*07f0*/  @P1 IMAD.WIDE R14, R3, 0x4, R10 ;  /* 0x00000004030e1825 */ /* 0x000fe200078e020a */
[----:B------:R-:W4:Y:S03]  /*0800*/  @P1 LDG.E.CONSTANT R2, desc[UR4][R10.64] ;  /* 0x000000040a021981 */ /* 0x000f26000c1e9900 */
[----:B---3--:R-:W-:Y:S01]  /*0810*/  @!P0 IMAD.WIDE.U32 R6, R17, 0x4, R6 ;  /* 0x0000000411068825 */ /* 0x008fe200078e0006 */
[----:B------:R-:W2:Y:S04]  /*0820*/  @P1 LDG.E.CONSTANT R5, desc[UR4][R4.64+0x4] ;  /* 0x0000040404051981 */ /* 0x000ea8000c1e9900 */
[----:B------:R-:W2:Y:S01]  /*0830*/  @P1 LDG.E.CONSTANT R14, desc[UR4][R14.64] ;  /* 0x000000040e0e1981 */ /* 0x000ea2000c1e9900 */
[----:B0-----:R-:W-:-:S03]  /*0840*/  @!P0 IMAD.WIDE R8, R21, 0x4, R8 ;  /* 0x0000000415088825 */ /* 0x001fc600078e0208 */
[----:B------:R-:W3:Y:S04]  /*0850*/  @!P0 LDG.E.CONSTANT R7, desc[UR4][R6.64] ;  /* 0x0000000406078981 */ /* 0x000ee8000c1e9900 */
[----:B------:R-:W3:Y:S01]  /*0860*/  @!P0 LDG.E.CONSTANT R8, desc[UR4][R8.64] ;  /* 0x0000000408088981 */ /* 0x000ee2000c1e9900 */
[----:B----4-:R-:W-:-:S04]  /*0870*/  @P1 FFMA R2, R13, R2, R24 ;  /* 0x000000020d021223 */ /* 0x010fc80000000018 */
[----:B--2---:R-:W-:-:S04]  /*0880*/  @P1 FFMA R24, R5, R14, R2 ;  /* 0x0000000e05181223 */ /* 0x004fc80000000002 */
[----:B---3--:R-:W-:-:S07]  /*0890*/  @!P0 FFMA R24, R7, R8, R24 ;  /* 0x0000000807188223 */ /* 0x008fce0000000018 */
.L_x_0:
[----:B------:R-:W0:Y:S01]  /*08a0*/  LDC.64 R4, c[0x0][0x390] ;  /* 0x0000e400ff047b82 */ /* 0x000e220000000a00 */
[----:B------:R-:W-:-:S04]  /*08b0*/  IMAD R3, R19, R3, R0 ;  /* 0x0000000313037224 */ /* 0x000fc800078e0200 */
[----:B0-----:R-:W-:-:S05]  /*08c0*/  IMAD.WIDE R2, R3, 0x4, R4 ;  /* 0x0000000403027825 */ /* 0x001fca00078e0204 */
[----:B------:R-:W-:Y:S01]  /*08d0*/  STG.E desc[UR4][R2.64], R24 ;  /* 0x0000001802007986 */ /* 0x000fe2000c101904 */
[----:B------:R-:W-:Y:S05]  /*08e0*/  EXIT ;  /* 0x000000000000794d */ /* 0x000fea0003800000 */
.L_x_4:
[----:B------:R-:W-:-:S00]  /*08f0*/  BRA `(.L_x_4) ;  /* 0xfffffffc00fc7947 */ /* 0x000fc0000383ffff */
[----:B------:R-:W-:-:S00]  /*0900*/  NOP ;  /* 0x0000000000007918 */ /* 0x000fc00000000000 */
[----:B------:R-:W-:-:S00]  /*0910*/  NOP ;  /* 0x0000000000007918 */ /* 0x000fc00000000000 */
[----:B------:R-:W-:-:S00]  /*0920*/  NOP ;  /* 0x0000000000007918 */ /* 0x000fc00000000000 */
[----:B------:R-:W-:-:S00]  /*0930*/  NOP ;  /* 0x0000000000007918 */ /* 0x000fc00000000000 */
[----:B------:R-:W-:-:S00]  /*0940*/  NOP ;  /* 0x0000000000007918 */ /* 0x000fc00000000000 */
[----:B------:R-:W-:-:S00]  /*0950*/  NOP ;  /* 0x0000000000007918 */ /* 0x000fc00000000000 */
[----:B------:R-:W-:-:S00]  /*0960*/  NOP ;  /* 0x0000000000007918 */ /* 0x000fc00000000000 */
[----:B------:R-:W-:-:S00]  /*0970*/  NOP ;  /* 0x0000000000007918 */ /* 0x000fc00000000000 */
.L_x_5:


//--------------------- .nv.shared.reserved.0     --------------------------
	.section	.nv.shared.reserved.0,"aw",@nobits
	.weak		__nv_reservedSMEM_offset_0_alias
	.size		__nv_reservedSMEM_offset_0_alias, 0, 64
	.other		__nv_reservedSMEM_offset_0_alias,@"STO_CUDA_RESERVED_SHARED STV_DEFAULT"
__nv_reservedSMEM_offset_0_alias:
	.zero		0
	.zero		64


//--------------------- .nv.constant0._Z36global_memory_coalescing_gemm_kernelPfS_S_iii --------------------------
	.section	.nv.constant0._Z36global_memory_coalescing_gemm_kernelPfS_S_iii,"a",@progbits
	.sectionflags	@""
	.align	4
.nv.constant0._Z36global_memory_coalescing_gemm_kernelPfS_S_iii:
	.zero		932


//--------------------- SYMBOLS --------------------------

	.type		.nv.reservedSmem.offset0,@object
	.size		.nv.reservedSmem.offset0,0x4
